//
// Generated by NVIDIA NVVM Compiler
//
// Compiler Build ID: CL-36424714
// Cuda compilation tools, release 13.0, V13.0.88
// Based on NVVM 20.0.0
//

.version 9.0
.target sm_100
.address_size 64

	// .globl	_Z9gpu_saxpyiPfS_S_

.visible .entry _Z9gpu_saxpyiPfS_S_(
	.param .u32 _Z9gpu_saxpyiPfS_S__param_0,
	.param .u64 .ptr .align 1 _Z9gpu_saxpyiPfS_S__param_1,
	.param .u64 .ptr .align 1 _Z9gpu_saxpyiPfS_S__param_2,
	.param .u64 .ptr .align 1 _Z9gpu_saxpyiPfS_S__param_3
)
{
	.reg .pred 	%p<2>;
	.reg .b32 	%r<6>;
	.reg .b32 	%f<5>;
	.reg .b64 	%rd<10>;

	ld.param.u32 	%r2, [_Z9gpu_saxpyiPfS_S__param_0];
	ld.param.u64 	%rd1, [_Z9gpu_saxpyiPfS_S__param_1];
	ld.param.u64 	%rd2, [_Z9gpu_saxpyiPfS_S__param_2];
	ld.param.u64 	%rd3, [_Z9gpu_saxpyiPfS_S__param_3];
	mov.u32 	%r3, %ctaid.x;
	mov.u32 	%r4, %ntid.x;
	mov.u32 	%r5, %tid.x;
	mad.lo.s32 	%r1, %r3, %r4, %r5;
	setp.ge.s32 	%p1, %r1, %r2;
	@%p1 bra 	$L__BB0_2;
	cvta.to.global.u64 	%rd4, %rd1;
	cvta.to.global.u64 	%rd5, %rd2;
	cvta.to.global.u64 	%rd6, %rd3;
	mul.wide.s32 	%rd7, %r1, 4;
	add.s64 	%rd8, %rd4, %rd7;
	ld.global.f32 	%f1, [%rd8];
	add.s64 	%rd9, %rd5, %rd7;
	ld.global.f32 	%f2, [%rd9];
	mul.f32 	%f3, %f1, %f2;
	atom.global.add.f32 	%f4, [%rd6], %f3;
$L__BB0_2:
	ret;

}


// ===== COMPILED SASS (sm_100) =====

	.target	sm_100

	.elftype	@"ET_EXEC"


//--------------------- .note.nv.tkinfo           --------------------------
	.section	.note.nv.tkinfo,"",@"SHT_NOTE"
	.sectionflags	@"SHF_NOTE_NV_TKINFO"
	.tkinfo
        /*0018*/ 	.word	0x00000002
        /*0030*/ 	.string	""
        /*0030*/ 	.string	"ptxas"
        /*0030*/ 	.string	"Cuda compilation tools, release 13.0, V13.0.88"
        /*0030*/ 	.string	"Build cuda_13.0.r13.0/compiler.36424714_0"
        /*0030*/ 	.string	"-arch sm_100 -m 64 "



//--------------------- .note.nv.cuinfo           --------------------------
	.section	.note.nv.cuinfo,"",@"SHT_NOTE"
	.sectionflags	@"SHF_NOTE_NV_CUINFO"
        /*0018*/ 	.short	0x0002
        /*001a*/ 	.short	0x0064
        /*001c*/ 	.short	0x0082
	.zero		2


//--------------------- .nv.info                  --------------------------
	.section	.nv.info,"",@"SHT_CUDA_INFO"
	.align	4


	//----- nvinfo : EIATTR_REGCOUNT
	.align		4
        /*0000*/ 	.byte	0x04, 0x2f
        /*0002*/ 	.short	(.L_1 - .L_0)
	.align		4
.L_0:
        /*0004*/ 	.word	index@(_Z9gpu_saxpyiPfS_S_)
        /*0008*/ 	.word	0x0000000c


	//----- nvinfo : EIATTR_FRAME_SIZE
	.align		4
.L_1:
        /*000c*/ 	.byte	0x04, 0x11
        /*000e*/ 	.short	(.L_3 - .L_2)
	.align		4
.L_2:
        /*0010*/ 	.word	index@(_Z9gpu_saxpyiPfS_S_)
        /*0014*/ 	.word	0x00000000


	//----- nvinfo : EIATTR_MIN_STACK_SIZE
	.align		4
.L_3:
        /*0018*/ 	.byte	0x04, 0x12
        /*001a*/ 	.short	(.L_5 - .L_4)
	.align		4
.L_4:
        /*001c*/ 	.word	index@(_Z9gpu_saxpyiPfS_S_)
        /*0020*/ 	.word	0x00000000
.L_5:


//--------------------- .nv.compat                --------------------------
	.section	.nv.compat,"",@"SHT_CUDA_COMPAT_INFO"
	.align	4
        /*0000*/ 	.byte	0x02, 0x09, 0x00, 0x00, 0x02, 0x02, 0x01, 0x00, 0x02, 0x05, 0x05, 0x00, 0x03, 0x07, 0x01, 0x01
        /*0010*/ 	.byte	0x02, 0x03, 0x00, 0x00, 0x02, 0x06, 0x01, 0x00, 0x04, 0x0b, 0x08, 0x00, 0x09, 0x00, 0x00, 0x00
        /*0020*/ 	.byte	0x00, 0x00, 0x00, 0x00


//--------------------- .nv.info._Z9gpu_saxpyiPfS_S_ --------------------------
	.section	.nv.info._Z9gpu_saxpyiPfS_S_,"",@"SHT_CUDA_INFO"
	.sectionflags	@""
	.align	4


	//----- nvinfo : EIATTR_CUDA_API_VERSION
	.align		4
        /*0000*/ 	.byte	0x04, 0x37
        /*0002*/ 	.short	(.L_7 - .L_6)
.L_6:
        /*0004*/ 	.word	0x00000082


	//----- nvinfo : EIATTR_KPARAM_INFO
	.align		4
.L_7:
        /*0008*/ 	.byte	0x04, 0x17
        /*000a*/ 	.short	(.L_9 - .L_8)
.L_8:
        /*000c*/ 	.word	0x00000000
        /*0010*/ 	.short	0x0003
        /*0012*/ 	.short	0x0018
        /*0014*/ 	.byte	0x00, 0xf5, 0x21, 0x00


	//----- nvinfo : EIATTR_KPARAM_INFO
	.align		4
.L_9:
        /*0018*/ 	.byte	0x04, 0x17
        /*001a*/ 	.short	(.L_11 - .L_10)
.L_10:
        /*001c*/ 	.word	0x00000000
        /*0020*/ 	.short	0x0002
        /*0022*/ 	.short	0x0010
        /*0024*/ 	.byte	0x00, 0xf5, 0x21, 0x00


	//----- nvinfo : EIATTR_KPARAM_INFO
	.align		4
.L_11:
        /*0028*/ 	.byte	0x04, 0x17
        /*002a*/ 	.short	(.L_13 - .L_12)
.L_12:
        /*002c*/ 	.word	0x00000000
        /*0030*/ 	.short	0x0001
        /*0032*/ 	.short	0x0008
        /*0034*/ 	.byte	0x00, 0xf5, 0x21, 0x00


	//----- nvinfo : EIATTR_KPARAM_INFO
	.align		4
.L_13:
        /*0038*/ 	.byte	0x04, 0x17
        /*003a*/ 	.short	(.L_15 - .L_14)
.L_14:
        /*003c*/ 	.word	0x00000000
        /*0040*/ 	.short	0x0000
        /*0042*/ 	.short	0x0000
        /*0044*/ 	.byte	0x00, 0xf0, 0x11, 0x00


	//----- nvinfo : EIATTR_SPARSE_MMA_MASK
	.align		4
.L_15:
        /*0048*/ 	.byte	0x03, 0x50
        /*004a*/ 	.short	0x0000


	//----- nvinfo : EIATTR_MAXREG_COUNT
	.align		4
        /*004c*/ 	.byte	0x03, 0x1b
        /*004e*/ 	.short	0x00ff


	//----- nvinfo : EIATTR_MERCURY_ISA_VERSION
	.align		4
        /*0050*/ 	.byte	0x03, 0x5f
        /*0052*/ 	.short	0x0101


	//----- nvinfo : EIATTR_VRC_CTA_INIT_COUNT
	.align		4
        /*0054*/ 	.byte	0x02, 0x4a
	.zero		1
	.zero		1


	//----- nvinfo : EIATTR_EXIT_INSTR_OFFSETS
	.align		4
        /*0058*/ 	.byte	0x04, 0x1c
        /*005a*/ 	.short	(.L_17 - .L_16)


	//   ....[0]....
.L_16:
        /*005c*/ 	.word	0x00000070


	//   ....[1]....
        /*0060*/ 	.word	0x00000120


	//----- nvinfo : EIATTR_CBANK_PARAM_SIZE
	.align		4
.L_17:
        /*0064*/ 	.byte	0x03, 0x19
        /*0066*/ 	.short	0x0020


	//----- nvinfo : EIATTR_PARAM_CBANK
	.align		4
        /*0068*/ 	.byte	0x04, 0x0a
        /*006a*/ 	.short	(.L_19 - .L_18)
	.align		4
.L_18:
        /*006c*/ 	.word	index@(.nv.constant0._Z9gpu_saxpyiPfS_S_)
        /*0070*/ 	.short	0x0380
        /*0072*/ 	.short	0x0020


	//----- nvinfo : EIATTR_SW_WAR
	.align		4
.L_19:
        /*0074*/ 	.byte	0x04, 0x36
        /*0076*/ 	.short	(.L_21 - .L_20)
.L_20:
        /*0078*/ 	.word	0x00000008
.L_21:


//--------------------- .nv.callgraph             --------------------------
	.section	.nv.callgraph,"",@"SHT_CUDA_CALLGRAPH"
	.align	4
	.sectionentsize	8
	.align		4
        /*0000*/ 	.word	0x00000000
	.align		4
        /*0004*/ 	.word	0xffffffff
	.align		4
        /*0008*/ 	.word	0x00000000
	.align		4
        /*000c*/ 	.word	0xfffffffe
	.align		4
        /*0010*/ 	.word	0x00000000
	.align		4
        /*0014*/ 	.word	0xfffffffd
	.align		4
        /*0018*/ 	.word	0x00000000
	.align		4
        /*001c*/ 	.word	0xfffffffc


//--------------------- .text._Z9gpu_saxpyiPfS_S_ --------------------------
	.section	.text._Z9gpu_saxpyiPfS_S_,"ax",@progbits
	.align	128
        .global         _Z9gpu_saxpyiPfS_S_
        .type           _Z9gpu_saxpyiPfS_S_,@function
        .size           _Z9gpu_saxpyiPfS_S_,(.L_x_1 - _Z9gpu_saxpyiPfS_S_)
        .other          _Z9gpu_saxpyiPfS_S_,@"STO_CUDA_ENTRY STV_DEFAULT"
_Z9gpu_saxpyiPfS_S_:
.text._Z9gpu_saxpyiPfS_S_:
[----:B------:R-:W-:Y:S01]  /*0000*/  LDC R1, c[0x0][0x37c] ;  /* 0x0000df00ff017b82 */ /* 0x000fe20000000800 */
[----:B------:R-:W0:Y:S07]  /*0010*/  S2R R0, SR_TID.X ;  /* 0x0000000000007919 */ /* 0x000e2e0000002100 */
[----:B------:R-:W0:Y:S01]  /*0020*/  S2UR UR4, SR_CTAID.X ;  /* 0x00000000000479c3 */ /* 0x000e220000002500 */
[----:B------:R-:W1:Y:S07]  /*0030*/  LDCU UR5, c[0x0][0x380] ;  /* 0x00007000ff0577ac */ /* 0x000e6e0008000800 */
[----:B------:R-:W0:Y:S02]  /*0040*/  LDC R7, c[0x0][0x360] ;  /* 0x0000d800ff077b82 */ /* 0x000e240000000800 */
[----:B0-----:R-:W-:-:S05]  /*0050*/  IMAD R7, R7, UR4, R0 ;  /* 0x0000000407077c24 */ /* 0x001fca000f8e0200 */
[----:B-1----:R-:W-:-:S13]  /*0060*/  ISETP.GE.AND P0, PT, R7, UR5, PT ;  /* 0x0000000507007c0c */ /* 0x002fda000bf06270 */
[----:B------:R-:W-:Y:S05]  /*0070*/  @P0 EXIT ;  /* 0x000000000000094d */ /* 0x000fea0003800000 */
[----:B------:R-:W0:Y:S01]  /*0080*/  LDC.64 R2, c[0x0][0x388] ;  /* 0x0000e200ff027b82 */ /* 0x000e220000000a00 */
[----:B------:R-:W1:Y:S07]  /*0090*/  LDCU.64 UR4, c[0x0][0x358] ;  /* 0x00006b00ff0477ac */ /* 0x000e6e0008000a00 */
[----:B------:R-:W2:Y:S01]  /*00a0*/  LDC.64 R4, c[0x0][0x390] ;  /* 0x0000e400ff047b82 */ /* 0x000ea20000000a00 */
[----:B0-----:R-:W-:-:S06]  /*00b0*/  IMAD.WIDE R2, R7, 0x4, R2 ;  /* 0x0000000407027825 */ /* 0x001fcc00078e0202 */
[----:B-1----:R-:W3:Y:S01]  /*00c0*/  LDG.E R2, desc[UR4][R2.64] ;  /* 0x0000000402027981 */ /* 0x002ee2000c1e1900 */
[----:B--2---:R-:W-:-:S06]  /*00d0*/  IMAD.WIDE R4, R7, 0x4, R4 ;  /* 0x0000000407047825 */ /* 0x004fcc00078e0204 */
[----:B------:R-:W3:Y:S01]  /*00e0*/  LDG.E R5, desc[UR4][R4.64] ;  /* 0x0000000404057981 */ /* 0x000ee2000c1e1900 */
[----:B------:R-:W0:Y:S01]  /*00f0*/  LDC.64 R6, c[0x0][0x398] ;  /* 0x0000e600ff067b82 */ /* 0x000e220000000a00 */
[----:B---3--:R-:W-:-:S05]  /*0100*/  FMUL R9, R2, R5 ;  /* 0x0000000502097220 */ /* 0x008fca0000400000 */
[----:B0-----:R-:W-:Y:S01]  /*0110*/  REDG.E.ADD.F32.FTZ.RN.STRONG.GPU desc[UR4][R6.64], R9 ;  /* 0x00000009060079a6 */ /* 0x001fe2000c12f304 */
[----:B------:R-:W-:Y:S05]  /*0120*/  EXIT ;  /* 0x000000000000794d */ /* 0x000fea0003800000 */
.L_x_0:
[----:B------:R-:W-:-:S00]  /*0130*/  BRA `(.L_x_0) ;  /* 0xfffffffc00fc7947 */ /* 0x000fc0000383ffff */
[----:B------:R-:W-:-:S00]  /*0140*/  NOP ;  /* 0x0000000000007918 */ /* 0x000fc00000000000 */
        /* <DEDUP_REMOVED lines=11> */
.L_x_1:


//--------------------- .nv.shared.reserved.0     --------------------------
	.section	.nv.shared.reserved.0,"aw",@nobits
	.weak		__nv_reservedSMEM_offset_0_alias
	.size		__nv_reservedSMEM_offset_0_alias, 0, 64
	.other		__nv_reservedSMEM_offset_0_alias,@"STO_CUDA_RESERVED_SHARED STV_DEFAULT"
__nv_reservedSMEM_offset_0_alias:
	.zero		0
	.zero		64


//--------------------- .nv.constant0._Z9gpu_saxpyiPfS_S_ --------------------------
	.section	.nv.constant0._Z9gpu_saxpyiPfS_S_,"a",@progbits
	.sectionflags	@""
	.align	4
.nv.constant0._Z9gpu_saxpyiPfS_S_:
	.zero		928


//--------------------- SYMBOLS --------------------------

	.type		.nv.reservedSmem.offset0,@object
	.size		.nv.reservedSmem.offset0,0x4
